//
// Generated by NVIDIA NVVM Compiler
//
// Compiler Build ID: CL-36424714
// Cuda compilation tools, release 13.0, V13.0.88
// Based on NVVM 20.0.0
//

.version 9.0
.target sm_100
.address_size 64

	// .globl	_ZN3cpm10microbench32shared_memory_no_conflict_kernelEPmi

.visible .entry _ZN3cpm10microbench32shared_memory_no_conflict_kernelEPmi(
	.param .u64 .ptr .align 1 _ZN3cpm10microbench32shared_memory_no_conflict_kernelEPmi_param_0,
	.param .u32 _ZN3cpm10microbench32shared_memory_no_conflict_kernelEPmi_param_1
)
{
	.reg .pred 	%p<9>;
	.reg .b32 	%r<17>;
	.reg .b64 	%rd<9>;

	ld.param.u64 	%rd3, [_ZN3cpm10microbench32shared_memory_no_conflict_kernelEPmi_param_0];
	ld.param.u32 	%r8, [_ZN3cpm10microbench32shared_memory_no_conflict_kernelEPmi_param_1];
	bar.sync 	0;
	mov.u32 	%r1, %tid.x;
	// begin inline asm
	mov.u64 %rd4, %clock64;
	// end inline asm
	setp.lt.s32 	%p4, %r8, 1;
	mov.pred 	%p8, 0;
	@%p4 bra 	$L__BB0_4;
	neg.s32 	%r15, %r8;
	mov.u32 	%r16, %r1;
$L__BB0_2:
	.pragma "nounroll";
	shl.b32 	%r10, %r16, 2;
	// begin inline asm
	ld.shared.b32 %r9, [%r10];
	// end inline asm
	shr.s32 	%r11, %r9, 31;
	shr.u32 	%r12, %r11, 22;
	add.s32 	%r13, %r9, %r12;
	and.b32  	%r14, %r13, -1024;
	sub.s32 	%r16, %r9, %r14;
	add.s32 	%r15, %r15, 1;
	setp.ne.s32 	%p5, %r15, 0;
	@%p5 bra 	$L__BB0_2;
	setp.lt.s32 	%p8, %r9, 0;
$L__BB0_4:
	// begin inline asm
	mov.u64 %rd5, %clock64;
	// end inline asm
	setp.ne.s32 	%p6, %r1, 0;
	setp.eq.s32 	%p7, %r1, 0;
	sub.s64 	%rd6, %rd5, %rd4;
	selp.b64 	%rd7, 0, %rd6, %p8;
	selp.b64 	%rd2, %rd7, %rd6, %p7;
	@%p6 bra 	$L__BB0_6;
	cvta.to.global.u64 	%rd8, %rd3;
	st.global.u64 	[%rd8], %rd2;
$L__BB0_6:
	ret;

}
	// .globl	_ZN3cpm10microbench34shared_memory_2way_conflict_kernelEPmi
.visible .entry _ZN3cpm10microbench34shared_memory_2way_conflict_kernelEPmi(
	.param .u64 .ptr .align 1 _ZN3cpm10microbench34shared_memory_2way_conflict_kernelEPmi_param_0,
	.param .u32 _ZN3cpm10microbench34shared_memory_2way_conflict_kernelEPmi_param_1
)
{
	.reg .pred 	%p<9>;
	.reg .b32 	%r<21>;
	.reg .b64 	%rd<9>;

	ld.param.u64 	%rd3, [_ZN3cpm10microbench34shared_memory_2way_conflict_kernelEPmi_param_0];
	ld.param.u32 	%r9, [_ZN3cpm10microbench34shared_memory_2way_conflict_kernelEPmi_param_1];
	bar.sync 	0;
	mov.u32 	%r1, %tid.x;
	// begin inline asm
	mov.u64 %rd4, %clock64;
	// end inline asm
	setp.lt.s32 	%p4, %r9, 1;
	mov.pred 	%p8, 0;
	@%p4 bra 	$L__BB1_4;
	neg.s32 	%r19, %r9;
	shr.u32 	%r10, %r1, 4;
	shl.b32 	%r11, %r1, 4;
	and.b32  	%r12, %r11, 240;
	add.s32 	%r20, %r12, %r10;
$L__BB1_2:
	.pragma "nounroll";
	shl.b32 	%r14, %r20, 2;
	// begin inline asm
	ld.shared.b32 %r13, [%r14];
	// end inline asm
	shr.s32 	%r15, %r13, 31;
	shr.u32 	%r16, %r15, 22;
	add.s32 	%r17, %r13, %r16;
	and.b32  	%r18, %r17, -1024;
	sub.s32 	%r20, %r13, %r18;
	add.s32 	%r19, %r19, 1;
	setp.ne.s32 	%p5, %r19, 0;
	@%p5 bra 	$L__BB1_2;
	setp.lt.s32 	%p8, %r13, 0;
$L__BB1_4:
	// begin inline asm
	mov.u64 %rd5, %clock64;
	// end inline asm
	setp.ne.s32 	%p6, %r1, 0;
	setp.eq.s32 	%p7, %r1, 0;
	sub.s64 	%rd6, %rd5, %rd4;
	selp.b64 	%rd7, 0, %rd6, %p8;
	selp.b64 	%rd2, %rd7, %rd6, %p7;
	@%p6 bra 	$L__BB1_6;
	cvta.to.global.u64 	%rd8, %rd3;
	st.global.u64 	[%rd8], %rd2;
$L__BB1_6:
	ret;

}
	// .globl	_ZN3cpm10microbench34shared_memory_4way_conflict_kernelEPmi
.visible .entry _ZN3cpm10microbench34shared_memory_4way_conflict_kernelEPmi(
	.param .u64 .ptr .align 1 _ZN3cpm10microbench34shared_memory_4way_conflict_kernelEPmi_param_0,
	.param .u32 _ZN3cpm10microbench34shared_memory_4way_conflict_kernelEPmi_param_1
)
{
	.reg .pred 	%p<9>;
	.reg .b32 	%r<21>;
	.reg .b64 	%rd<9>;

	ld.param.u64 	%rd3, [_ZN3cpm10microbench34shared_memory_4way_conflict_kernelEPmi_param_0];
	ld.param.u32 	%r9, [_ZN3cpm10microbench34shared_memory_4way_conflict_kernelEPmi_param_1];
	bar.sync 	0;
	mov.u32 	%r1, %tid.x;
	// begin inline asm
	mov.u64 %rd4, %clock64;
	// end inline asm
	setp.lt.s32 	%p4, %r9, 1;
	mov.pred 	%p8, 0;
	@%p4 bra 	$L__BB2_4;
	neg.s32 	%r19, %r9;
	shr.u32 	%r10, %r1, 3;
	shl.b32 	%r11, %r1, 3;
	and.b32  	%r12, %r11, 56;
	add.s32 	%r20, %r12, %r10;
$L__BB2_2:
	.pragma "nounroll";
	shl.b32 	%r14, %r20, 2;
	// begin inline asm
	ld.shared.b32 %r13, [%r14];
	// end inline asm
	shr.s32 	%r15, %r13, 31;
	shr.u32 	%r16, %r15, 22;
	add.s32 	%r17, %r13, %r16;
	and.b32  	%r18, %r17, -1024;
	sub.s32 	%r20, %r13, %r18;
	add.s32 	%r19, %r19, 1;
	setp.ne.s32 	%p5, %r19, 0;
	@%p5 bra 	$L__BB2_2;
	setp.lt.s32 	%p8, %r13, 0;
$L__BB2_4:
	// begin inline asm
	mov.u64 %rd5, %clock64;
	// end inline asm
	setp.ne.s32 	%p6, %r1, 0;
	setp.eq.s32 	%p7, %r1, 0;
	sub.s64 	%rd6, %rd5, %rd4;
	selp.b64 	%rd7, 0, %rd6, %p8;
	selp.b64 	%rd2, %rd7, %rd6, %p7;
	@%p6 bra 	$L__BB2_6;
	cvta.to.global.u64 	%rd8, %rd3;
	st.global.u64 	[%rd8], %rd2;
$L__BB2_6:
	ret;

}
	// .globl	_ZN3cpm10microbench34shared_memory_8way_conflict_kernelEPmi
.visible .entry _ZN3cpm10microbench34shared_memory_8way_conflict_kernelEPmi(
	.param .u64 .ptr .align 1 _ZN3cpm10microbench34shared_memory_8way_conflict_kernelEPmi_param_0,
	.param .u32 _ZN3cpm10microbench34shared_memory_8way_conflict_kernelEPmi_param_1
)
{
	.reg .pred 	%p<9>;
	.reg .b32 	%r<21>;
	.reg .b64 	%rd<9>;

	ld.param.u64 	%rd3, [_ZN3cpm10microbench34shared_memory_8way_conflict_kernelEPmi_param_0];
	ld.param.u32 	%r9, [_ZN3cpm10microbench34shared_memory_8way_conflict_kernelEPmi_param_1];
	bar.sync 	0;
	mov.u32 	%r1, %tid.x;
	// begin inline asm
	mov.u64 %rd4, %clock64;
	// end inline asm
	setp.lt.s32 	%p4, %r9, 1;
	mov.pred 	%p8, 0;
	@%p4 bra 	$L__BB3_4;
	neg.s32 	%r19, %r9;
	shr.u32 	%r10, %r1, 2;
	shl.b32 	%r11, %r1, 2;
	and.b32  	%r12, %r11, 12;
	add.s32 	%r20, %r12, %r10;
$L__BB3_2:
	.pragma "nounroll";
	shl.b32 	%r14, %r20, 2;
	// begin inline asm
	ld.shared.b32 %r13, [%r14];
	// end inline asm
	shr.s32 	%r15, %r13, 31;
	shr.u32 	%r16, %r15, 22;
	add.s32 	%r17, %r13, %r16;
	and.b32  	%r18, %r17, -1024;
	sub.s32 	%r20, %r13, %r18;
	add.s32 	%r19, %r19, 1;
	setp.ne.s32 	%p5, %r19, 0;
	@%p5 bra 	$L__BB3_2;
	setp.lt.s32 	%p8, %r13, 0;
$L__BB3_4:
	// begin inline asm
	mov.u64 %rd5, %clock64;
	// end inline asm
	setp.ne.s32 	%p6, %r1, 0;
	setp.eq.s32 	%p7, %r1, 0;
	sub.s64 	%rd6, %rd5, %rd4;
	selp.b64 	%rd7, 0, %rd6, %p8;
	selp.b64 	%rd2, %rd7, %rd6, %p7;
	@%p6 bra 	$L__BB3_6;
	cvta.to.global.u64 	%rd8, %rd3;
	st.global.u64 	[%rd8], %rd2;
$L__BB3_6:
	ret;

}
	// .globl	_ZN3cpm10microbench35shared_memory_32way_conflict_kernelEPmi
.visible .entry _ZN3cpm10microbench35shared_memory_32way_conflict_kernelEPmi(
	.param .u64 .ptr .align 1 _ZN3cpm10microbench35shared_memory_32way_conflict_kernelEPmi_param_0,
	.param .u32 _ZN3cpm10microbench35shared_memory_32way_conflict_kernelEPmi_param_1
)
{
	.reg .pred 	%p<9>;
	.reg .b32 	%r<18>;
	.reg .b64 	%rd<9>;

	ld.param.u64 	%rd3, [_ZN3cpm10microbench35shared_memory_32way_conflict_kernelEPmi_param_0];
	ld.param.u32 	%r7, [_ZN3cpm10microbench35shared_memory_32way_conflict_kernelEPmi_param_1];
	bar.sync 	0;
	// begin inline asm
	mov.u64 %rd4, %clock64;
	// end inline asm
	setp.lt.s32 	%p4, %r7, 1;
	mov.pred 	%p8, 0;
	@%p4 bra 	$L__BB4_4;
	neg.s32 	%r16, %r7;
	mov.b32 	%r17, 0;
$L__BB4_2:
	.pragma "nounroll";
	shl.b32 	%r10, %r17, 2;
	// begin inline asm
	ld.shared.b32 %r9, [%r10];
	// end inline asm
	shr.s32 	%r11, %r9, 31;
	shr.u32 	%r12, %r11, 22;
	add.s32 	%r13, %r9, %r12;
	and.b32  	%r14, %r13, -1024;
	sub.s32 	%r17, %r9, %r14;
	add.s32 	%r16, %r16, 1;
	setp.ne.s32 	%p5, %r16, 0;
	@%p5 bra 	$L__BB4_2;
	setp.lt.s32 	%p8, %r9, 0;
$L__BB4_4:
	// begin inline asm
	mov.u64 %rd5, %clock64;
	// end inline asm
	mov.u32 	%r15, %tid.x;
	setp.ne.s32 	%p6, %r15, 0;
	setp.eq.s32 	%p7, %r15, 0;
	sub.s64 	%rd6, %rd5, %rd4;
	selp.b64 	%rd7, 0, %rd6, %p8;
	selp.b64 	%rd2, %rd7, %rd6, %p7;
	@%p6 bra 	$L__BB4_6;
	cvta.to.global.u64 	%rd8, %rd3;
	st.global.u64 	[%rd8], %rd2;
$L__BB4_6:
	ret;

}


// ===== COMPILED SASS (sm_100) =====

	.target	sm_100

	.elftype	@"ET_EXEC"


//--------------------- .note.nv.tkinfo           --------------------------
	.section	.note.nv.tkinfo,"",@"SHT_NOTE"
	.sectionflags	@"SHF_NOTE_NV_TKINFO"
	.tkinfo
        /*0018*/ 	.word	0x00000002
        /*0030*/ 	.string	""
        /*0030*/ 	.string	"ptxas"
        /*0030*/ 	.string	"Cuda compilation tools, release 13.0, V13.0.88"
        /*0030*/ 	.string	"Build cuda_13.0.r13.0/compiler.36424714_0"
        /*0030*/ 	.string	"-arch sm_100 -m 64 "



//--------------------- .note.nv.cuinfo           --------------------------
	.section	.note.nv.cuinfo,"",@"SHT_NOTE"
	.sectionflags	@"SHF_NOTE_NV_CUINFO"
        /*0018*/ 	.short	0x0002
        /*001a*/ 	.short	0x0064
        /*001c*/ 	.short	0x0082
	.zero		2


//--------------------- .nv.info                  --------------------------
	.section	.nv.info,"",@"SHT_CUDA_INFO"
	.align	4


	//----- nvinfo : EIATTR_REGCOUNT
	.align		4
        /*0000*/ 	.byte	0x04, 0x2f
        /*0002*/ 	.short	(.L_1 - .L_0)
	.align		4
.L_0:
        /*0004*/ 	.word	index@(_ZN3cpm10microbench32shared_memory_no_conflict_kernelEPmi)
        /*0008*/ 	.word	0x0000000b


	//----- nvinfo : EIATTR_FRAME_SIZE
	.align		4
.L_1:
        /*000c*/ 	.byte	0x04, 0x11
        /*000e*/ 	.short	(.L_3 - .L_2)
	.align		4
.L_2:
        /*0010*/ 	.word	index@(_ZN3cpm10microbench32shared_memory_no_conflict_kernelEPmi)
        /*0014*/ 	.word	0x00000000


	//----- nvinfo : EIATTR_REGCOUNT
	.align		4
.L_3:
        /*0018*/ 	.byte	0x04, 0x2f
        /*001a*/ 	.short	(.L_5 - .L_4)
	.align		4
.L_4:
        /*001c*/ 	.word	index@(_ZN3cpm10microbench34shared_memory_2way_conflict_kernelEPmi)
        /*0020*/ 	.word	0x0000000c


	//----- nvinfo : EIATTR_FRAME_SIZE
	.align		4
.L_5:
        /*0024*/ 	.byte	0x04, 0x11
        /*0026*/ 	.short	(.L_7 - .L_6)
	.align		4
.L_6:
        /*0028*/ 	.word	index@(_ZN3cpm10microbench34shared_memory_2way_conflict_kernelEPmi)
        /*002c*/ 	.word	0x00000000


	//----- nvinfo : EIATTR_REGCOUNT
	.align		4
.L_7:
        /*0030*/ 	.byte	0x04, 0x2f
        /*0032*/ 	.short	(.L_9 - .L_8)
	.align		4
.L_8:
        /*0034*/ 	.word	index@(_ZN3cpm10microbench34shared_memory_4way_conflict_kernelEPmi)
        /*0038*/ 	.word	0x0000000c


	//----- nvinfo : EIATTR_FRAME_SIZE
	.align		4
.L_9:
        /*003c*/ 	.byte	0x04, 0x11
        /*003e*/ 	.short	(.L_11 - .L_10)
	.align		4
.L_10:
        /*0040*/ 	.word	index@(_ZN3cpm10microbench34shared_memory_4way_conflict_kernelEPmi)
        /*0044*/ 	.word	0x00000000


	//----- nvinfo : EIATTR_REGCOUNT
	.align		4
.L_11:
        /*0048*/ 	.byte	0x04, 0x2f
        /*004a*/ 	.short	(.L_13 - .L_12)
	.align		4
.L_12:
        /*004c*/ 	.word	index@(_ZN3cpm10microbench34shared_memory_8way_conflict_kernelEPmi)
        /*0050*/ 	.word	0x0000000c


	//----- nvinfo : EIATTR_FRAME_SIZE
	.align		4
.L_13:
        /*0054*/ 	.byte	0x04, 0x11
        /*0056*/ 	.short	(.L_15 - .L_14)
	.align		4
.L_14:
        /*0058*/ 	.word	index@(_ZN3cpm10microbench34shared_memory_8way_conflict_kernelEPmi)
        /*005c*/ 	.word	0x00000000


	//----- nvinfo : EIATTR_REGCOUNT
	.align		4
.L_15:
        /*0060*/ 	.byte	0x04, 0x2f
        /*0062*/ 	.short	(.L_17 - .L_16)
	.align		4
.L_16:
        /*0064*/ 	.word	index@(_ZN3cpm10microbench35shared_memory_32way_conflict_kernelEPmi)
        /*0068*/ 	.word	0x0000000a


	//----- nvinfo : EIATTR_FRAME_SIZE
	.align		4
.L_17:
        /*006c*/ 	.byte	0x04, 0x11
        /*006e*/ 	.short	(.L_19 - .L_18)
	.align		4
.L_18:
        /*0070*/ 	.word	index@(_ZN3cpm10microbench35shared_memory_32way_conflict_kernelEPmi)
        /*0074*/ 	.word	0x00000000


	//----- nvinfo : EIATTR_MIN_STACK_SIZE
	.align		4
.L_19:
        /*0078*/ 	.byte	0x04, 0x12
        /*007a*/ 	.short	(.L_21 - .L_20)
	.align		4
.L_20:
        /*007c*/ 	.word	index@(_ZN3cpm10microbench35shared_memory_32way_conflict_kernelEPmi)
        /*0080*/ 	.word	0x00000000


	//----- nvinfo : EIATTR_MIN_STACK_SIZE
	.align		4
.L_21:
        /*0084*/ 	.byte	0x04, 0x12
        /*0086*/ 	.short	(.L_23 - .L_22)
	.align		4
.L_22:
        /*0088*/ 	.word	index@(_ZN3cpm10microbench34shared_memory_8way_conflict_kernelEPmi)
        /*008c*/ 	.word	0x00000000


	//----- nvinfo : EIATTR_MIN_STACK_SIZE
	.align		4
.L_23:
        /*0090*/ 	.byte	0x04, 0x12
        /*0092*/ 	.short	(.L_25 - .L_24)
	.align		4
.L_24:
        /*0094*/ 	.word	index@(_ZN3cpm10microbench34shared_memory_4way_conflict_kernelEPmi)
        /*0098*/ 	.word	0x00000000


	//----- nvinfo : EIATTR_MIN_STACK_SIZE
	.align		4
.L_25:
        /*009c*/ 	.byte	0x04, 0x12
        /*009e*/ 	.short	(.L_27 - .L_26)
	.align		4
.L_26:
        /*00a0*/ 	.word	index@(_ZN3cpm10microbench34shared_memory_2way_conflict_kernelEPmi)
        /*00a4*/ 	.word	0x00000000


	//----- nvinfo : EIATTR_MIN_STACK_SIZE
	.align		4
.L_27:
        /*00a8*/ 	.byte	0x04, 0x12
        /*00aa*/ 	.short	(.L_29 - .L_28)
	.align		4
.L_28:
        /*00ac*/ 	.word	index@(_ZN3cpm10microbench32shared_memory_no_conflict_kernelEPmi)
        /*00b0*/ 	.word	0x00000000
.L_29:


//--------------------- .nv.compat                --------------------------
	.section	.nv.compat,"",@"SHT_CUDA_COMPAT_INFO"
	.align	4
        /*0000*/ 	.byte	0x02, 0x09, 0x00, 0x00, 0x02, 0x02, 0x01, 0x00, 0x02, 0x05, 0x05, 0x00, 0x03, 0x07, 0x01, 0x01
        /*0010*/ 	.byte	0x02, 0x03, 0x00, 0x00, 0x02, 0x06, 0x01, 0x00, 0x04, 0x0b, 0x08, 0x00, 0x09, 0x00, 0x00, 0x00
        /*0020*/ 	.byte	0x00, 0x00, 0x00, 0x00


//--------------------- .nv.info._ZN3cpm10microbench35shared_memory_32way_conflict_kernelEPmi --------------------------
	.section	.nv.info._ZN3cpm10microbench35shared_memory_32way_conflict_kernelEPmi,"",@"SHT_CUDA_INFO"
	.sectionflags	@""
	.align	4


	//----- nvinfo : EIATTR_CUDA_API_VERSION
	.align		4
        /*0000*/ 	.byte	0x04, 0x37
        /*0002*/ 	.short	(.L_31 - .L_30)
.L_30:
        /*0004*/ 	.word	0x00000082


	//----- nvinfo : EIATTR_KPARAM_INFO
	.align		4
.L_31:
        /*0008*/ 	.byte	0x04, 0x17
        /*000a*/ 	.short	(.L_33 - .L_32)
.L_32:
        /*000c*/ 	.word	0x00000000
        /*0010*/ 	.short	0x0001
        /*0012*/ 	.short	0x0008
        /*0014*/ 	.byte	0x00, 0xf0, 0x11, 0x00


	//----- nvinfo : EIATTR_KPARAM_INFO
	.align		4
.L_33:
        /*0018*/ 	.byte	0x04, 0x17
        /*001a*/ 	.short	(.L_35 - .L_34)
.L_34:
        /*001c*/ 	.word	0x00000000
        /*0020*/ 	.short	0x0000
        /*0022*/ 	.short	0x0000
        /*0024*/ 	.byte	0x00, 0xf5, 0x21, 0x00


	//----- nvinfo : EIATTR_SPARSE_MMA_MASK
	.align		4
.L_35:
        /*0028*/ 	.byte	0x03, 0x50
        /*002a*/ 	.short	0x0000


	//----- nvinfo : EIATTR_MAXREG_COUNT
	.align		4
        /*002c*/ 	.byte	0x03, 0x1b
        /*002e*/ 	.short	0x00ff


	//----- nvinfo : EIATTR_NUM_BARRIERS
	.align		4
        /*0030*/ 	.byte	0x02, 0x4c
        /*0032*/ 	.byte	0x01
	.zero		1


	//----- nvinfo : EIATTR_MERCURY_ISA_VERSION
	.align		4
        /*0034*/ 	.byte	0x03, 0x5f
        /*0036*/ 	.short	0x0101


	//----- nvinfo : EIATTR_VRC_CTA_INIT_COUNT
	.align		4
        /*0038*/ 	.byte	0x02, 0x4a
	.zero		1
	.zero		1


	//----- nvinfo : EIATTR_EXIT_INSTR_OFFSETS
	.align		4
        /*003c*/ 	.byte	0x04, 0x1c
        /*003e*/ 	.short	(.L_37 - .L_36)


	//   ....[0]....
.L_36:
        /*0040*/ 	.word	0x00000160


	//   ....[1]....
        /*0044*/ 	.word	0x000001f0


	//----- nvinfo : EIATTR_CBANK_PARAM_SIZE
	.align		4
.L_37:
        /*0048*/ 	.byte	0x03, 0x19
        /*004a*/ 	.short	0x000c


	//----- nvinfo : EIATTR_PARAM_CBANK
	.align		4
        /*004c*/ 	.byte	0x04, 0x0a
        /*004e*/ 	.short	(.L_39 - .L_38)
	.align		4
.L_38:
        /*0050*/ 	.word	index@(.nv.constant0._ZN3cpm10microbench35shared_memory_32way_conflict_kernelEPmi)
        /*0054*/ 	.short	0x0380
        /*0056*/ 	.short	0x000c


	//----- nvinfo : EIATTR_SW_WAR
	.align		4
.L_39:
        /*0058*/ 	.byte	0x04, 0x36
        /*005a*/ 	.short	(.L_41 - .L_40)
.L_40:
        /*005c*/ 	.word	0x00000008
.L_41:


//--------------------- .nv.info._ZN3cpm10microbench34shared_memory_8way_conflict_kernelEPmi --------------------------
	.section	.nv.info._ZN3cpm10microbench34shared_memory_8way_conflict_kernelEPmi,"",@"SHT_CUDA_INFO"
	.sectionflags	@""
	.align	4


	//----- nvinfo : EIATTR_CUDA_API_VERSION
	.align		4
        /*0000*/ 	.byte	0x04, 0x37
        /*0002*/ 	.short	(.L_43 - .L_42)
.L_42:
        /*0004*/ 	.word	0x00000082


	//----- nvinfo : EIATTR_KPARAM_INFO
	.align		4
.L_43:
        /*0008*/ 	.byte	0x04, 0x17
        /*000a*/ 	.short	(.L_45 - .L_44)
.L_44:
        /*000c*/ 	.word	0x00000000
        /*0010*/ 	.short	0x0001
        /*0012*/ 	.short	0x0008
        /*0014*/ 	.byte	0x00, 0xf0, 0x11, 0x00


	//----- nvinfo : EIATTR_KPARAM_INFO
	.align		4
.L_45:
        /*0018*/ 	.byte	0x04, 0x17
        /*001a*/ 	.short	(.L_47 - .L_46)
.L_46:
        /*001c*/ 	.word	0x00000000
        /*0020*/ 	.short	0x0000
        /*0022*/ 	.short	0x0000
        /*0024*/ 	.byte	0x00, 0xf5, 0x21, 0x00


	//----- nvinfo : EIATTR_SPARSE_MMA_MASK
	.align		4
.L_47:
        /*0028*/ 	.byte	0x03, 0x50
        /*002a*/ 	.short	0x0000


	//----- nvinfo : EIATTR_MAXREG_COUNT
	.align		4
        /*002c*/ 	.byte	0x03, 0x1b
        /*002e*/ 	.short	0x00ff


	//----- nvinfo : EIATTR_NUM_BARRIERS
	.align		4
        /*0030*/ 	.byte	0x02, 0x4c
        /*0032*/ 	.byte	0x01
	.zero		1


	//----- nvinfo : EIATTR_MERCURY_ISA_VERSION
	.align		4
        /*0034*/ 	.byte	0x03, 0x5f
        /*0036*/ 	.short	0x0101


	//----- nvinfo : EIATTR_VRC_CTA_INIT_COUNT
	.align		4
        /*0038*/ 	.byte	0x02, 0x4a
	.zero		1
	.zero		1


	//----- nvinfo : EIATTR_EXIT_INSTR_OFFSETS
	.align		4
        /*003c*/ 	.byte	0x04, 0x1c
        /*003e*/ 	.short	(.L_49 - .L_48)


	//   ....[0]....
.L_48:
        /*0040*/ 	.word	0x00000180


	//   ....[1]....
        /*0044*/ 	.word	0x00000210


	//----- nvinfo : EIATTR_CBANK_PARAM_SIZE
	.align		4
.L_49:
        /*0048*/ 	.byte	0x03, 0x19
        /*004a*/ 	.short	0x000c


	//----- nvinfo : EIATTR_PARAM_CBANK
	.align		4
        /*004c*/ 	.byte	0x04, 0x0a
        /*004e*/ 	.short	(.L_51 - .L_50)
	.align		4
.L_50:
        /*0050*/ 	.word	index@(.nv.constant0._ZN3cpm10microbench34shared_memory_8way_conflict_kernelEPmi)
        /*0054*/ 	.short	0x0380
        /*0056*/ 	.short	0x000c


	//----- nvinfo : EIATTR_SW_WAR
	.align		4
.L_51:
        /*0058*/ 	.byte	0x04, 0x36
        /*005a*/ 	.short	(.L_53 - .L_52)
.L_52:
        /*005c*/ 	.word	0x00000008
.L_53:


//--------------------- .nv.info._ZN3cpm10microbench34shared_memory_4way_conflict_kernelEPmi --------------------------
	.section	.nv.info._ZN3cpm10microbench34shared_memory_4way_conflict_kernelEPmi,"",@"SHT_CUDA_INFO"
	.sectionflags	@""
	.align	4


	//----- nvinfo : EIATTR_CUDA_API_VERSION
	.align		4
        /*0000*/ 	.byte	0x04, 0x37
        /*0002*/ 	.short	(.L_55 - .L_54)
.L_54:
        /*0004*/ 	.word	0x00000082


	//----- nvinfo : EIATTR_KPARAM_INFO
	.align		4
.L_55:
        /*0008*/ 	.byte	0x04, 0x17
        /*000a*/ 	.short	(.L_57 - .L_56)
.L_56:
        /*000c*/ 	.word	0x00000000
        /*0010*/ 	.short	0x0001
        /*0012*/ 	.short	0x0008
        /*0014*/ 	.byte	0x00, 0xf0, 0x11, 0x00


	//----- nvinfo : EIATTR_KPARAM_INFO
	.align		4
.L_57:
        /*0018*/ 	.byte	0x04, 0x17
        /*001a*/ 	.short	(.L_59 - .L_58)
.L_58:
        /*001c*/ 	.word	0x00000000
        /*0020*/ 	.short	0x0000
        /*0022*/ 	.short	0x0000
        /*0024*/ 	.byte	0x00, 0xf5, 0x21, 0x00


	//----- nvinfo : EIATTR_SPARSE_MMA_MASK
	.align		4
.L_59:
        /*0028*/ 	.byte	0x03, 0x50
        /*002a*/ 	.short	0x0000


	//----- nvinfo : EIATTR_MAXREG_COUNT
	.align		4
        /*002c*/ 	.byte	0x03, 0x1b
        /*002e*/ 	.short	0x00ff


	//----- nvinfo : EIATTR_NUM_BARRIERS
	.align		4
        /*0030*/ 	.byte	0x02, 0x4c
        /*0032*/ 	.byte	0x01
	.zero		1


	//----- nvinfo : EIATTR_MERCURY_ISA_VERSION
	.align		4
        /*0034*/ 	.byte	0x03, 0x5f
        /*0036*/ 	.short	0x0101


	//----- nvinfo : EIATTR_VRC_CTA_INIT_COUNT
	.align		4
        /*0038*/ 	.byte	0x02, 0x4a
	.zero		1
	.zero		1


	//----- nvinfo : EIATTR_EXIT_INSTR_OFFSETS
	.align		4
        /*003c*/ 	.byte	0x04, 0x1c
        /*003e*/ 	.short	(.L_61 - .L_60)


	//   ....[0]....
.L_60:
        /*0040*/ 	.word	0x00000180


	//   ....[1]....
        /*0044*/ 	.word	0x00000210


	//----- nvinfo : EIATTR_CBANK_PARAM_SIZE
	.align		4
.L_61:
        /*0048*/ 	.byte	0x03, 0x19
        /*004a*/ 	.short	0x000c


	//----- nvinfo : EIATTR_PARAM_CBANK
	.align		4
        /*004c*/ 	.byte	0x04, 0x0a
        /*004e*/ 	.short	(.L_63 - .L_62)
	.align		4
.L_62:
        /*0050*/ 	.word	index@(.nv.constant0._ZN3cpm10microbench34shared_memory_4way_conflict_kernelEPmi)
        /*0054*/ 	.short	0x0380
        /*0056*/ 	.short	0x000c


	//----- nvinfo : EIATTR_SW_WAR
	.align		4
.L_63:
        /*0058*/ 	.byte	0x04, 0x36
        /*005a*/ 	.short	(.L_65 - .L_64)
.L_64:
        /*005c*/ 	.word	0x00000008
.L_65:


//--------------------- .nv.info._ZN3cpm10microbench34shared_memory_2way_conflict_kernelEPmi --------------------------
	.section	.nv.info._ZN3cpm10microbench34shared_memory_2way_conflict_kernelEPmi,"",@"SHT_CUDA_INFO"
	.sectionflags	@""
	.align	4


	//----- nvinfo : EIATTR_CUDA_API_VERSION
	.align		4
        /*0000*/ 	.byte	0x04, 0x37
        /*0002*/ 	.short	(.L_67 - .L_66)
.L_66:
        /*0004*/ 	.word	0x00000082


	//----- nvinfo : EIATTR_KPARAM_INFO
	.align		4
.L_67:
        /*0008*/ 	.byte	0x04, 0x17
        /*000a*/ 	.short	(.L_69 - .L_68)
.L_68:
        /*000c*/ 	.word	0x00000000
        /*0010*/ 	.short	0x0001
        /*0012*/ 	.short	0x0008
        /*0014*/ 	.byte	0x00, 0xf0, 0x11, 0x00


	//----- nvinfo : EIATTR_KPARAM_INFO
	.align		4
.L_69:
        /*0018*/ 	.byte	0x04, 0x17
        /*001a*/ 	.short	(.L_71 - .L_70)
.L_70:
        /*001c*/ 	.word	0x00000000
        /*0020*/ 	.short	0x0000
        /*0022*/ 	.short	0x0000
        /*0024*/ 	.byte	0x00, 0xf5, 0x21, 0x00


	//----- nvinfo : EIATTR_SPARSE_MMA_MASK
	.align		4
.L_71:
        /*0028*/ 	.byte	0x03, 0x50
        /*002a*/ 	.short	0x0000


	//----- nvinfo : EIATTR_MAXREG_COUNT
	.align		4
        /*002c*/ 	.byte	0x03, 0x1b
        /*002e*/ 	.short	0x00ff


	//----- nvinfo : EIATTR_NUM_BARRIERS
	.align		4
        /*0030*/ 	.byte	0x02, 0x4c
        /*0032*/ 	.byte	0x01
	.zero		1


	//----- nvinfo : EIATTR_MERCURY_ISA_VERSION
	.align		4
        /*0034*/ 	.byte	0x03, 0x5f
        /*0036*/ 	.short	0x0101


	//----- nvinfo : EIATTR_VRC_CTA_INIT_COUNT
	.align		4
        /*0038*/ 	.byte	0x02, 0x4a
	.zero		1
	.zero		1


	//----- nvinfo : EIATTR_EXIT_INSTR_OFFSETS
	.align		4
        /*003c*/ 	.byte	0x04, 0x1c
        /*003e*/ 	.short	(.L_73 - .L_72)


	//   ....[0]....
.L_72:
        /*0040*/ 	.word	0x00000180


	//   ....[1]....
        /*0044*/ 	.word	0x00000210


	//----- nvinfo : EIATTR_CBANK_PARAM_SIZE
	.align		4
.L_73:
        /*0048*/ 	.byte	0x03, 0x19
        /*004a*/ 	.short	0x000c


	//----- nvinfo : EIATTR_PARAM_CBANK
	.align		4
        /*004c*/ 	.byte	0x04, 0x0a
        /*004e*/ 	.short	(.L_75 - .L_74)
	.align		4
.L_74:
        /*0050*/ 	.word	index@(.nv.constant0._ZN3cpm10microbench34shared_memory_2way_conflict_kernelEPmi)
        /*0054*/ 	.short	0x0380
        /*0056*/ 	.short	0x000c


	//----- nvinfo : EIATTR_SW_WAR
	.align		4
.L_75:
        /*0058*/ 	.byte	0x04, 0x36
        /*005a*/ 	.short	(.L_77 - .L_76)
.L_76:
        /*005c*/ 	.word	0x00000008
.L_77:


//--------------------- .nv.info._ZN3cpm10microbench32shared_memory_no_conflict_kernelEPmi --------------------------
	.section	.nv.info._ZN3cpm10microbench32shared_memory_no_conflict_kernelEPmi,"",@"SHT_CUDA_INFO"
	.sectionflags	@""
	.align	4


	//----- nvinfo : EIATTR_CUDA_API_VERSION
	.align		4
        /*0000*/ 	.byte	0x04, 0x37
        /*0002*/ 	.short	(.L_79 - .L_78)
.L_78:
        /*0004*/ 	.word	0x00000082


	//----- nvinfo : EIATTR_KPARAM_INFO
	.align		4
.L_79:
        /*0008*/ 	.byte	0x04, 0x17
        /*000a*/ 	.short	(.L_81 - .L_80)
.L_80:
        /*000c*/ 	.word	0x00000000
        /*0010*/ 	.short	0x0001
        /*0012*/ 	.short	0x0008
        /*0014*/ 	.byte	0x00, 0xf0, 0x11, 0x00


	//----- nvinfo : EIATTR_KPARAM_INFO
	.align		4
.L_81:
        /*0018*/ 	.byte	0x04, 0x17
        /*001a*/ 	.short	(.L_83 - .L_82)
.L_82:
        /*001c*/ 	.word	0x00000000
        /*0020*/ 	.short	0x0000
        /*0022*/ 	.short	0x0000
        /*0024*/ 	.byte	0x00, 0xf5, 0x21, 0x00


	//----- nvinfo : EIATTR_SPARSE_MMA_MASK
	.align		4
.L_83:
        /*0028*/ 	.byte	0x03, 0x50
        /*002a*/ 	.short	0x0000


	//----- nvinfo : EIATTR_MAXREG_COUNT
	.align		4
        /*002c*/ 	.byte	0x03, 0x1b
        /*002e*/ 	.short	0x00ff


	//----- nvinfo : EIATTR_NUM_BARRIERS
	.align		4
        /*0030*/ 	.byte	0x02, 0x4c
        /*0032*/ 	.byte	0x01
	.zero		1


	//----- nvinfo : EIATTR_MERCURY_ISA_VERSION
	.align		4
        /*0034*/ 	.byte	0x03, 0x5f
        /*0036*/ 	.short	0x0101


	//----- nvinfo : EIATTR_VRC_CTA_INIT_COUNT
	.align		4
        /*0038*/ 	.byte	0x02, 0x4a
	.zero		1
	.zero		1


	//----- nvinfo : EIATTR_EXIT_INSTR_OFFSETS
	.align		4
        /*003c*/ 	.byte	0x04, 0x1c
        /*003e*/ 	.short	(.L_85 - .L_84)


	//   ....[0]....
.L_84:
        /*0040*/ 	.word	0x00000160


	//   ....[1]....
        /*0044*/ 	.word	0x000001f0


	//----- nvinfo : EIATTR_CBANK_PARAM_SIZE
	.align		4
.L_85:
        /*0048*/ 	.byte	0x03, 0x19
        /*004a*/ 	.short	0x000c


	//----- nvinfo : EIATTR_PARAM_CBANK
	.align		4
        /*004c*/ 	.byte	0x04, 0x0a
        /*004e*/ 	.short	(.L_87 - .L_86)
	.align		4
.L_86:
        /*0050*/ 	.word	index@(.nv.constant0._ZN3cpm10microbench32shared_memory_no_conflict_kernelEPmi)
        /*0054*/ 	.short	0x0380
        /*0056*/ 	.short	0x000c


	//----- nvinfo : EIATTR_SW_WAR
	.align		4
.L_87:
        /*0058*/ 	.byte	0x04, 0x36
        /*005a*/ 	.short	(.L_89 - .L_88)
.L_88:
        /*005c*/ 	.word	0x00000008
.L_89:


//--------------------- .nv.callgraph             --------------------------
	.section	.nv.callgraph,"",@"SHT_CUDA_CALLGRAPH"
	.align	4
	.sectionentsize	8
	.align		4
        /*0000*/ 	.word	0x00000000
	.align		4
        /*0004*/ 	.word	0xffffffff
	.align		4
        /*0008*/ 	.word	0x00000000
	.align		4
        /*000c*/ 	.word	0xfffffffe
	.align		4
        /*0010*/ 	.word	0x00000000
	.align		4
        /*0014*/ 	.word	0xfffffffd
	.align		4
        /*0018*/ 	.word	0x00000000
	.align		4
        /*001c*/ 	.word	0xfffffffc


//--------------------- .text._ZN3cpm10microbench35shared_memory_32way_conflict_kernelEPmi --------------------------
	.section	.text._ZN3cpm10microbench35shared_memory_32way_conflict_kernelEPmi,"ax",@progbits
	.align	128
        .global         _ZN3cpm10microbench35shared_memory_32way_conflict_kernelEPmi
        .type           _ZN3cpm10microbench35shared_memory_32way_conflict_kernelEPmi,@function
        .size           _ZN3cpm10microbench35shared_memory_32way_conflict_kernelEPmi,(.L_x_15 - _ZN3cpm10microbench35shared_memory_32way_conflict_kernelEPmi)
        .other          _ZN3cpm10microbench35shared_memory_32way_conflict_kernelEPmi,@"STO_CUDA_ENTRY STV_DEFAULT"
_ZN3cpm10microbench35shared_memory_32way_conflict_kernelEPmi:
.text._ZN3cpm10microbench35shared_memory_32way_conflict_kernelEPmi:
[----:B------:R-:W-:Y:S08]  /*0000*/  LDC R1, c[0x0][0x37c] ;  /* 0x0000df00ff017b82 */ /* 0x000ff00000000800 */
[----:B------:R-:W-:Y:S01]  /*0010*/  BAR.SYNC.DEFER_BLOCKING 0x0 ;  /* 0x0000000000007b1d */ /* 0x000fe20000010000 */
[----:B------:R-:W-:-:S05]  /*0020*/  CS2R R4, SR_CLOCKLO ;  /* 0x0000000000047805 */ /* 0x000fca0000015000 */
[----:B------:R-:W0:Y:S01]  /*0030*/  LDCU UR4, c[0x0][0x388] ;  /* 0x00007100ff0477ac */ /* 0x000e220008000800 */
[----:B------:R-:W-:Y:S01]  /*0040*/  PLOP3.LUT P0, PT, PT, PT, PT, 0x8, 0x80 ;  /* 0x000000000080781c */ /* 0x000fe20003f0e170 */
[----:B0-----:R-:W-:-:S09]  /*0050*/  UISETP.GE.AND UP0, UPT, UR4, 0x1, UPT ;  /* 0x000000010400788c */ /* 0x001fd2000bf06270 */
[----:B------:R-:W-:Y:S05]  /*0060*/  BRA.U !UP0, `(.L_x_0) ;  /* 0x0000000108307547 */ /* 0x000fea000b800000 */
[----:B------:R-:W-:Y:S01]  /*0070*/  IMAD.MOV.U32 R0, RZ, RZ, RZ ;  /* 0x000000ffff007224 */ /* 0x000fe200078e00ff */
[----:B------:R-:W-:-:S12]  /*0080*/  UIADD3 UR4, UPT, UPT, -UR4, URZ, URZ ;  /* 0x000000ff04047290 */ /* 0x000fd8000fffe1ff */
.L_x_1:
[----:B------:R-:W-:Y:S01]  /*0090*/  IMAD.SHL.U32 R2, R0, 0x4, RZ ;  /* 0x0000000400027824 */ /* 0x000fe200078e00ff */
[----:B------:R-:W-:-:S04]  /*00a0*/  UIADD3 UR4, UPT, UPT, UR4, 0x1, URZ ;  /* 0x0000000104047890 */ /* 0x000fc8000fffe0ff */
[----:B------:R-:W0:Y:S01]  /*00b0*/  LDS R3, [R2] ;  /* 0x0000000002037984 */ /* 0x000e220000000800 */
[----:B------:R-:W-:Y:S01]  /*00c0*/  UISETP.NE.AND UP0, UPT, UR4, URZ, UPT ;  /* 0x000000ff0400728c */ /* 0x000fe2000bf05270 */
[----:B0-----:R-:W-:-:S04]  /*00d0*/  SHF.R.S32.HI R0, RZ, 0x1f, R3 ;  /* 0x0000001fff007819 */ /* 0x001fc80000011403 */
[----:B------:R-:W-:-:S04]  /*00e0*/  LEA.HI R0, R0, R3, RZ, 0xa ;  /* 0x0000000300007211 */ /* 0x000fc800078f50ff */
[----:B------:R-:W-:-:S05]  /*00f0*/  LOP3.LUT R0, R0, 0xfffffc00, RZ, 0xc0, !PT ;  /* 0xfffffc0000007812 */ /* 0x000fca00078ec0ff */
[----:B------:R-:W-:Y:S01]  /*0100*/  IMAD.IADD R0, R3, 0x1, -R0 ;  /* 0x0000000103007824 */ /* 0x000fe200078e0a00 */
[----:B------:R-:W-:Y:S06]  /*0110*/  BRA.U UP0, `(.L_x_1) ;  /* 0xfffffffd00dc7547 */ /* 0x000fec000b83ffff */
[----:B------:R-:W-:-:S13]  /*0120*/  ISETP.LT.AND P0, PT, R3, RZ, PT ;  /* 0x000000ff0300720c */ /* 0x000fda0003f01270 */
.L_x_0:
[----:B------:R-:W-:Y:S01]  /*0130*/  CS2R R6, SR_CLOCKLO ;  /* 0x0000000000067805 */ /* 0x000fe20000015000 */
[----:B------:R-:W0:Y:S02]  /*0140*/  S2R R0, SR_TID.X ;  /* 0x0000000000007919 */ /* 0x000e240000002100 */
[----:B0-----:R-:W-:-:S13]  /*0150*/  ISETP.NE.AND P1, PT, R0, RZ, PT ;  /* 0x000000ff0000720c */ /* 0x001fda0003f25270 */
[----:B------:R-:W-:Y:S05]  /*0160*/  @P1 EXIT ;  /* 0x000000000000194d */ /* 0x000fea0003800000 */
[----:B------:R-:W0:Y:S01]  /*0170*/  LDC.64 R2, c[0x0][0x380] ;  /* 0x0000e000ff027b82 */ /* 0x000e220000000a00 */
[----:B------:R-:W-:Y:S01]  /*0180*/  ISETP.NE.AND P1, PT, R0, RZ, PT ;  /* 0x000000ff0000720c */ /* 0x000fe20003f25270 */
[----:B------:R-:W0:Y:S01]  /*0190*/  LDCU.64 UR4, c[0x0][0x358] ;  /* 0x00006b00ff0477ac */ /* 0x000e220008000a00 */
[----:B------:R-:W-:-:S05]  /*01a0*/  IADD3 R4, P2, PT, -R4, R6, RZ ;  /* 0x0000000604047210 */ /* 0x000fca0007f5e1ff */
[----:B------:R-:W-:-:S06]  /*01b0*/  IMAD.X R5, R7, 0x1, ~R5, P2 ;  /* 0x0000000107057824 */ /* 0x000fcc00010e0e05 */
[----:B------:R-:W-:Y:S02]  /*01c0*/  @!P1 SEL R4, R4, RZ, !P0 ;  /* 0x000000ff04049207 */ /* 0x000fe40004000000 */
[----:B------:R-:W-:-:S05]  /*01d0*/  @!P1 SEL R5, R5, RZ, !P0 ;  /* 0x000000ff05059207 */ /* 0x000fca0004000000 */
[----:B0-----:R-:W-:Y:S01]  /*01e0*/  STG.E.64 desc[UR4][R2.64], R4 ;  /* 0x0000000402007986 */ /* 0x001fe2000c101b04 */
[----:B------:R-:W-:Y:S05]  /*01f0*/  EXIT ;  /* 0x000000000000794d */ /* 0x000fea0003800000 */
.L_x_2:
[----:B------:R-:W-:-:S00]  /*0200*/  BRA `(.L_x_2) ;  /* 0xfffffffc00fc7947 */ /* 0x000fc0000383ffff */
[----:B------:R-:W-:-:S00]  /*0210*/  NOP ;  /* 0x0000000000007918 */ /* 0x000fc00000000000 */
        /* <DEDUP_REMOVED lines=14> */
.L_x_15:


//--------------------- .text._ZN3cpm10microbench34shared_memory_8way_conflict_kernelEPmi --------------------------
	.section	.text._ZN3cpm10microbench34shared_memory_8way_conflict_kernelEPmi,"ax",@progbits
	.align	128
        .global         _ZN3cpm10microbench34shared_memory_8way_conflict_kernelEPmi
        .type           _ZN3cpm10microbench34shared_memory_8way_conflict_kernelEPmi,@function
        .size           _ZN3cpm10microbench34shared_memory_8way_conflict_kernelEPmi,(.L_x_16 - _ZN3cpm10microbench34shared_memory_8way_conflict_kernelEPmi)
        .other          _ZN3cpm10microbench34shared_memory_8way_conflict_kernelEPmi,@"STO_CUDA_ENTRY STV_DEFAULT"
_ZN3cpm10microbench34shared_memory_8way_conflict_kernelEPmi:
.text._ZN3cpm10microbench34shared_memory_8way_conflict_kernelEPmi:
[----:B------:R-:W-:Y:S01]  /*0000*/  LDC R1, c[0x0][0x37c] ;  /* 0x0000df00ff017b82 */ /* 0x000fe20000000800 */
[----:B------:R-:W0:Y:S07]  /*0010*/  S2R R9, SR_TID.X ;  /* 0x0000000000097919 */ /* 0x000e2e0000002100 */
[----:B------:R-:W-:Y:S01]  /*0020*/  BAR.SYNC.DEFER_BLOCKING 0x0 ;  /* 0x0000000000007b1d */ /* 0x000fe20000010000 */
[----:B------:R-:W-:-:S05]  /*0030*/  CS2R R4, SR_CLOCKLO ;  /* 0x0000000000047805 */ /* 0x000fca0000015000 */
[----:B------:R-:W1:Y:S01]  /*0040*/  LDCU UR4, c[0x0][0x388] ;  /* 0x00007100ff0477ac */ /* 0x000e620008000800 */
[----:B------:R-:W-:Y:S01]  /*0050*/  PLOP3.LUT P0, PT, PT, PT, PT, 0x8, 0x80 ;  /* 0x000000000080781c */ /* 0x000fe20003f0e170 */
[----:B-1----:R-:W-:-:S09]  /*0060*/  UISETP.GE.AND UP0, UPT, UR4, 0x1, UPT ;  /* 0x000000010400788c */ /* 0x002fd2000bf06270 */
[----:B0-----:R-:W-:Y:S05]  /*0070*/  BRA.U !UP0, `(.L_x_3) ;  /* 0x0000000108387547 */ /* 0x001fea000b800000 */
[----:B------:R-:W-:Y:S01]  /*0080*/  IMAD.SHL.U32 R0, R9, 0x4, RZ ;  /* 0x0000000409007824 */ /* 0x000fe200078e00ff */
[----:B------:R-:W-:-:S04]  /*0090*/  UIADD3 UR4, UPT, UPT, -UR4, URZ, URZ ;  /* 0x000000ff04047290 */ /* 0x000fc8000fffe1ff */
[----:B------:R-:W-:-:S04]  /*00a0*/  LOP3.LUT R0, R0, 0xc, RZ, 0xc0, !PT ;  /* 0x0000000c00007812 */ /* 0x000fc800078ec0ff */
[----:B------:R-:W-:-:S07]  /*00b0*/  LEA.HI R0, R9, R0, RZ, 0x1e ;  /* 0x0000000009007211 */ /* 0x000fce00078ff0ff */
.L_x_4:
        /* <DEDUP_REMOVED lines=10> */
.L_x_3:
[----:B------:R-:W-:Y:S02]  /*0160*/  CS2R R6, SR_CLOCKLO ;  /* 0x0000000000067805 */ /* 0x000fe40000015000 */
[----:B------:R-:W-:-:S13]  /*0170*/  ISETP.NE.AND P1, PT, R9, RZ, PT ;  /* 0x000000ff0900720c */ /* 0x000fda0003f25270 */
        /* <DEDUP_REMOVED lines=10> */
.L_x_5:
        /* <DEDUP_REMOVED lines=14> */
.L_x_16:


//--------------------- .text._ZN3cpm10microbench34shared_memory_4way_conflict_kernelEPmi --------------------------
	.section	.text._ZN3cpm10microbench34shared_memory_4way_conflict_kernelEPmi,"ax",@progbits
	.align	128
        .global         _ZN3cpm10microbench34shared_memory_4way_conflict_kernelEPmi
        .type           _ZN3cpm10microbench34shared_memory_4way_conflict_kernelEPmi,@function
        .size           _ZN3cpm10microbench34shared_memory_4way_conflict_kernelEPmi,(.L_x_17 - _ZN3cpm10microbench34shared_memory_4way_conflict_kernelEPmi)
        .other          _ZN3cpm10microbench34shared_memory_4way_conflict_kernelEPmi,@"STO_CUDA_ENTRY STV_DEFAULT"
_ZN3cpm10microbench34shared_memory_4way_conflict_kernelEPmi:
.text._ZN3cpm10microbench34shared_memory_4way_conflict_kernelEPmi:
        /* <DEDUP_REMOVED lines=12> */
.L_x_7:
        /* <DEDUP_REMOVED lines=10> */
.L_x_6:
        /* <DEDUP_REMOVED lines=12> */
.L_x_8:
        /* <DEDUP_REMOVED lines=14> */
.L_x_17:


//--------------------- .text._ZN3cpm10microbench34shared_memory_2way_conflict_kernelEPmi --------------------------
	.section	.text._ZN3cpm10microbench34shared_memory_2way_conflict_kernelEPmi,"ax",@progbits
	.align	128
        .global         _ZN3cpm10microbench34shared_memory_2way_conflict_kernelEPmi
        .type           _ZN3cpm10microbench34shared_memory_2way_conflict_kernelEPmi,@function
        .size           _ZN3cpm10microbench34shared_memory_2way_conflict_kernelEPmi,(.L_x_18 - _ZN3cpm10microbench34shared_memory_2way_conflict_kernelEPmi)
        .other          _ZN3cpm10microbench34shared_memory_2way_conflict_kernelEPmi,@"STO_CUDA_ENTRY STV_DEFAULT"
_ZN3cpm10microbench34shared_memory_2way_conflict_kernelEPmi:
.text._ZN3cpm10microbench34shared_memory_2way_conflict_kernelEPmi:
        /* <DEDUP_REMOVED lines=12> */
.L_x_10:
        /* <DEDUP_REMOVED lines=10> */
.L_x_9:
        /* <DEDUP_REMOVED lines=12> */
.L_x_11:
        /* <DEDUP_REMOVED lines=14> */
.L_x_18:


//--------------------- .text._ZN3cpm10microbench32shared_memory_no_conflict_kernelEPmi --------------------------
	.section	.text._ZN3cpm10microbench32shared_memory_no_conflict_kernelEPmi,"ax",@progbits
	.align	128
        .global         _ZN3cpm10microbench32shared_memory_no_conflict_kernelEPmi
        .type           _ZN3cpm10microbench32shared_memory_no_conflict_kernelEPmi,@function
        .size           _ZN3cpm10microbench32shared_memory_no_conflict_kernelEPmi,(.L_x_19 - _ZN3cpm10microbench32shared_memory_no_conflict_kernelEPmi)
        .other          _ZN3cpm10microbench32shared_memory_no_conflict_kernelEPmi,@"STO_CUDA_ENTRY STV_DEFAULT"
_ZN3cpm10microbench32shared_memory_no_conflict_kernelEPmi:
.text._ZN3cpm10microbench32shared_memory_no_conflict_kernelEPmi:
        /* <DEDUP_REMOVED lines=8> */
[----:B------:R-:W-:Y:S01]  /*0080*/  IMAD.MOV.U32 R0, RZ, RZ, R8 ;  /* 0x000000ffff007224 */ /* 0x000fe200078e0008 */
[----:B------:R-:W-:-:S12]  /*0090*/  UIADD3 UR4, UPT, UPT, -UR4, URZ, URZ ;  /* 0x000000ff04047290 */ /* 0x000fd8000fffe1ff */
.L_x_13:
        /* <DEDUP_REMOVED lines=10> */
.L_x_12:
        /* <DEDUP_REMOVED lines=12> */
.L_x_14:
        /* <DEDUP_REMOVED lines=16> */
.L_x_19:


//--------------------- .nv.shared.reserved.0     --------------------------
	.section	.nv.shared.reserved.0,"aw",@nobits
	.weak		__nv_reservedSMEM_offset_0_alias
	.size		__nv_reservedSMEM_offset_0_alias, 0, 64
	.other		__nv_reservedSMEM_offset_0_alias,@"STO_CUDA_RESERVED_SHARED STV_DEFAULT"
__nv_reservedSMEM_offset_0_alias:
	.zero		0
	.zero		64


//--------------------- .nv.constant0._ZN3cpm10microbench35shared_memory_32way_conflict_kernelEPmi --------------------------
	.section	.nv.constant0._ZN3cpm10microbench35shared_memory_32way_conflict_kernelEPmi,"a",@progbits
	.sectionflags	@""
	.align	4
.nv.constant0._ZN3cpm10microbench35shared_memory_32way_conflict_kernelEPmi:
	.zero		908


//--------------------- .nv.constant0._ZN3cpm10microbench34shared_memory_8way_conflict_kernelEPmi --------------------------
	.section	.nv.constant0._ZN3cpm10microbench34shared_memory_8way_conflict_kernelEPmi,"a",@progbits
	.sectionflags	@""
	.align	4
.nv.constant0._ZN3cpm10microbench34shared_memory_8way_conflict_kernelEPmi:
	.zero		908


//--------------------- .nv.constant0._ZN3cpm10microbench34shared_memory_4way_conflict_kernelEPmi --------------------------
	.section	.nv.constant0._ZN3cpm10microbench34shared_memory_4way_conflict_kernelEPmi,"a",@progbits
	.sectionflags	@""
	.align	4
.nv.constant0._ZN3cpm10microbench34shared_memory_4way_conflict_kernelEPmi:
	.zero		908


//--------------------- .nv.constant0._ZN3cpm10microbench34shared_memory_2way_conflict_kernelEPmi --------------------------
	.section	.nv.constant0._ZN3cpm10microbench34shared_memory_2way_conflict_kernelEPmi,"a",@progbits
	.sectionflags	@""
	.align	4
.nv.constant0._ZN3cpm10microbench34shared_memory_2way_conflict_kernelEPmi:
	.zero		908


//--------------------- .nv.constant0._ZN3cpm10microbench32shared_memory_no_conflict_kernelEPmi --------------------------
	.section	.nv.constant0._ZN3cpm10microbench32shared_memory_no_conflict_kernelEPmi,"a",@progbits
	.sectionflags	@""
	.align	4
.nv.constant0._ZN3cpm10microbench32shared_memory_no_conflict_kernelEPmi:
	.zero		908


//--------------------- SYMBOLS --------------------------

	.type		.nv.reservedSmem.offset0,@object
	.size		.nv.reservedSmem.offset0,0x4
